	.headerflags	@"EF_CUDA_TEXMODE_UNIFIED EF_CUDA_64BIT_ADDRESS EF_CUDA_ACCELERATORS EF_CUDA_SM90 EF_CUDA_VIRTUAL_SM(EF_CUDA_SM90)"
	.elftype	@"ET_EXEC"


//--------------------- .nv.info                  --------------------------
	.section	.nv.info,"",@"SHT_CUDA_INFO"
	.align	4


	//----- nvinfo : EIATTR_REGCOUNT
	.align		4
        /*0000*/ 	.byte	0x04, 0x2f
        /*0002*/ 	.short	(.L_1 - .L_0)
	.align		4
.L_0:
        /*0004*/ 	.word	index@(triton_poi_fused_cat_23)
        /*0008*/ 	.word	0x0000001a


	//----- nvinfo : EIATTR_MIN_STACK_SIZE
	.align		4
.L_1:
        /*000c*/ 	.byte	0x04, 0x12
        /*000e*/ 	.short	(.L_3 - .L_2)
	.align		4
.L_2:
        /*0010*/ 	.word	index@(triton_poi_fused_cat_23)
        /*0014*/ 	.word	0x00000000


	//----- nvinfo : EIATTR_FRAME_SIZE
	.align		4
.L_3:
        /*0018*/ 	.byte	0x04, 0x11
        /*001a*/ 	.short	(.L_5 - .L_4)
	.align		4
.L_4:
        /*001c*/ 	.word	index@(triton_poi_fused_cat_23)
        /*0020*/ 	.word	0x00000000


	//----- nvinfo : EIATTR_MIN_STACK_SIZE
	.align		4
.L_5:
        /*0024*/ 	.byte	0x04, 0x12
        /*0026*/ 	.short	(.L_7 - .L_6)
	.align		4
.L_6:
        /*0028*/ 	.word	index@(triton_poi_fused_cat_23)
        /*002c*/ 	.word	0x00000000
.L_7:


//--------------------- .nv.info.triton_poi_fused_cat_23 --------------------------
	.section	.nv.info.triton_poi_fused_cat_23,"",@"SHT_CUDA_INFO"
	.sectionflags	@""
	.align	4


	//----- nvinfo : EIATTR_CUDA_API_VERSION
	.align		4
        /*0000*/ 	.byte	0x04, 0x37
        /*0002*/ 	.short	(.L_9 - .L_8)
.L_8:
        /*0004*/ 	.word	0x0000007c


	//----- nvinfo : EIATTR_KPARAM_INFO
	.align		4
.L_9:
        /*0008*/ 	.byte	0x04, 0x17
        /*000a*/ 	.short	(.L_11 - .L_10)
.L_10:
        /*000c*/ 	.word	0x00000000
        /*0010*/ 	.short	0x0004
        /*0012*/ 	.short	0x0020
        /*0014*/ 	.byte	0x00, 0xf0, 0x11, 0x00


	//----- nvinfo : EIATTR_KPARAM_INFO
	.align		4
.L_11:
        /*0018*/ 	.byte	0x04, 0x17
        /*001a*/ 	.short	(.L_13 - .L_12)
.L_12:
        /*001c*/ 	.word	0x00000000
        /*0020*/ 	.short	0x0003
        /*0022*/ 	.short	0x0018
        /*0024*/ 	.byte	0x00, 0xf4, 0x21, 0x00


	//----- nvinfo : EIATTR_KPARAM_INFO
	.align		4
.L_13:
        /*0028*/ 	.byte	0x04, 0x17
        /*002a*/ 	.short	(.L_15 - .L_14)
.L_14:
        /*002c*/ 	.word	0x00000000
        /*0030*/ 	.short	0x0002
        /*0032*/ 	.short	0x0010
        /*0034*/ 	.byte	0x00, 0xf4, 0x21, 0x00


	//----- nvinfo : EIATTR_KPARAM_INFO
	.align		4
.L_15:
        /*0038*/ 	.byte	0x04, 0x17
        /*003a*/ 	.short	(.L_17 - .L_16)
.L_16:
        /*003c*/ 	.word	0x00000000
        /*0040*/ 	.short	0x0001
        /*0042*/ 	.short	0x0008
        /*0044*/ 	.byte	0x00, 0xf4, 0x21, 0x00


	//----- nvinfo : EIATTR_KPARAM_INFO
	.align		4
.L_17:
        /*0048*/ 	.byte	0x04, 0x17
        /*004a*/ 	.short	(.L_19 - .L_18)
.L_18:
        /*004c*/ 	.word	0x00000000
        /*0050*/ 	.short	0x0000
        /*0052*/ 	.short	0x0000
        /*0054*/ 	.byte	0x00, 0xf4, 0x21, 0x00


	//----- nvinfo : EIATTR_SPARSE_MMA_MASK
	.align		4
.L_19:
        /*0058*/ 	.byte	0x03, 0x50
        /*005a*/ 	.short	0x0000


	//----- nvinfo : EIATTR_MAXREG_COUNT
	.align		4
        /*005c*/ 	.byte	0x03, 0x1b
        /*005e*/ 	.short	0x00ff


	//----- nvinfo : EIATTR_EXIT_INSTR_OFFSETS
	.align		4
        /*0060*/ 	.byte	0x04, 0x1c
        /*0062*/ 	.short	(.L_21 - .L_20)


	//   ....[0]....
.L_20:
        /*0064*/ 	.word	0x00000290


	//----- nvinfo : EIATTR_REQNTID
	.align		4
.L_21:
        /*0068*/ 	.byte	0x04, 0x10
        /*006a*/ 	.short	(.L_23 - .L_22)
.L_22:
        /*006c*/ 	.word	0x00000080
        /*0070*/ 	.word	0x00000001
        /*0074*/ 	.word	0x00000001


	//----- nvinfo : EIATTR_CBANK_PARAM_SIZE
	.align		4
.L_23:
        /*0078*/ 	.byte	0x03, 0x19
        /*007a*/ 	.short	0x0024


	//----- nvinfo : EIATTR_PARAM_CBANK
	.align		4
        /*007c*/ 	.byte	0x04, 0x0a
        /*007e*/ 	.short	(.L_25 - .L_24)
	.align		4
.L_24:
        /*0080*/ 	.word	index@(.nv.constant0.triton_poi_fused_cat_23)
        /*0084*/ 	.short	0x0210
        /*0086*/ 	.short	0x0024


	//----- nvinfo : EIATTR_SW_WAR
	.align		4
.L_25:
        /*0088*/ 	.byte	0x04, 0x36
        /*008a*/ 	.short	(.L_27 - .L_26)
.L_26:
        /*008c*/ 	.word	0x00000008
.L_27:


//--------------------- .nv.callgraph             --------------------------
	.section	.nv.callgraph,"",@"SHT_CUDA_CALLGRAPH"
	.align	4
	.sectionentsize	8
	.align		4
        /*0000*/ 	.word	0x00000000
	.align		4
        /*0004*/ 	.word	0xffffffff
	.align		4
        /*0008*/ 	.word	0x00000000
	.align		4
        /*000c*/ 	.word	0xfffffffe
	.align		4
        /*0010*/ 	.word	0x00000000
	.align		4
        /*0014*/ 	.word	0xfffffffd
	.align		4
        /*0018*/ 	.word	0x00000000
	.align		4
        /*001c*/ 	.word	0xfffffffc


//--------------------- .text.triton_poi_fused_cat_23 --------------------------
	.section	.text.triton_poi_fused_cat_23,"ax",@progbits
	.align	128
        .global         triton_poi_fused_cat_23
        .type           triton_poi_fused_cat_23,@function
        .size           triton_poi_fused_cat_23,(.L_x_1 - triton_poi_fused_cat_23)
        .other          triton_poi_fused_cat_23,@"STO_CUDA_ENTRY STV_DEFAULT"
triton_poi_fused_cat_23:
.text.triton_poi_fused_cat_23:
[----:B------:R-:W-:Y:S01]  /*0000*/  LDC R1, c[0x0][0x28] ;  /* 0x00000a00ff017b82 */ /* 0x000fe20000000800 */
[----:B------:R-:W1:Y:S07]  /*0010*/  S2R R0, SR_TID.X ;  /* 0x0000000000007919 */ /* 0x000e6e0000002100 */
[----:B------:R-:W2:Y:S01]  /*0020*/  LDC.64 R16, c[0x0][0x210] ;  /* 0x00008400ff107b82 */ /* 0x000ea20000000a00 */
[----:B------:R-:W-:Y:S01]  /*0030*/  ULDC.64 UR4, c[0x0][0x208] ;  /* 0x0000820000047ab9 */ /* 0x000fe20000000a00 */
[----:B------:R-:W3:Y:S06]  /*0040*/  S2R R19, SR_CTAID.X ;  /* 0x0000000000137919 */ /* 0x000eec0000002500 */
[----:B------:R-:W4:Y:S08]  /*0050*/  LDC.64 R14, c[0x0][0x218] ;  /* 0x00008600ff0e7b82 */ /* 0x000f300000000a00 */
[----:B------:R-:W5:Y:S08]  /*0060*/  LDC.64 R12, c[0x0][0x220] ;  /* 0x00008800ff0c7b82 */ /* 0x000f700000000a00 */
[----:B------:R-:W4:Y:S01]  /*0070*/  LDC.64 R2, c[0x0][0x228] ;  /* 0x00008a00ff027b82 */ /* 0x000f220000000a00 */
[----:B-1----:R-:W-:-:S04]  /*0080*/  SHF.L.U32 R0, R0, 0x2, RZ ;  /* 0x0000000200007819 */ /* 0x002fc800000006ff */
[----:B------:R-:W-:-:S04]  /*0090*/  LOP3.LUT R0, R0, 0x1fc, RZ, 0xc0, !PT ;  /* 0x000001fc00007812 */ /* 0x000fc800078ec0ff */
[----:B---3--:R-:W-:-:S05]  /*00a0*/  LEA R19, R19, R0, 0xa ;  /* 0x0000000013137211 */ /* 0x008fca00078e50ff */
[----:B--2---:R-:W-:-:S05]  /*00b0*/  IMAD.WIDE R16, R19, 0x4, R16 ;  /* 0x0000000413107825 */ /* 0x004fca00078e0210 */
[----:B------:R-:W2:Y:S04]  /*00c0*/  LDG.E.128 R8, desc[UR4][R16.64] ;  /* 0x0000000410087981 */ /* 0x000ea8000c1e1d00 */
[----:B------:R4:W3:Y:S01]  /*00d0*/  LDG.E.128 R4, desc[UR4][R16.64+0x800] ;  /* 0x0008000410047981 */ /* 0x0008e2000c1e1d00 */
[----:B------:R-:W-:Y:S01]  /*00e0*/  IADD3 R18, R19, 0x200, RZ ;  /* 0x0000020013127810 */ /* 0x000fe20007ffe0ff */
[----:B------:R-:W-:-:S04]  /*00f0*/  IMAD.HI R0, R19, 0x2aaaaaab, RZ ;  /* 0x2aaaaaab13007827 */ /* 0x000fc800078e02ff */
[----:B------:R-:W-:Y:S01]  /*0100*/  IMAD.HI R20, R18, 0x2aaaaaab, RZ ;  /* 0x2aaaaaab12147827 */ /* 0x000fe200078e02ff */
[----:B------:R-:W-:-:S04]  /*0110*/  SHF.R.U32.HI R21, RZ, 0x1f, R0 ;  /* 0x0000001fff157819 */ /* 0x000fc80000011600 */
[----:B------:R-:W-:Y:S02]  /*0120*/  SHF.R.U32.HI R23, RZ, 0x1f, R20 ;  /* 0x0000001fff177819 */ /* 0x000fe40000011614 */
[----:B------:R-:W-:Y:S02]  /*0130*/  LEA.HI.SX32 R0, R0, R21, 0x13 ;  /* 0x0000001500007211 */ /* 0x000fe400078f9aff */
[----:B------:R-:W-:-:S03]  /*0140*/  LEA.HI.SX32 R23, R20, R23, 0x13 ;  /* 0x0000001714177211 */ /* 0x000fc600078f9aff */
[C---:B------:R-:W-:Y:S02]  /*0150*/  IMAD R19, R0.reuse, -0xc000, R19 ;  /* 0xffff400000137824 */ /* 0x040fe400078e0213 */
[C---:B------:R-:W-:Y:S02]  /*0160*/  IMAD R18, R23.reuse, -0xc000, R18 ;  /* 0xffff400017127824 */ /* 0x040fe400078e0212 */
[----:B------:R-:W-:Y:S02]  /*0170*/  IMAD R19, R0, 0xc0000, R19 ;  /* 0x000c000000137824 */ /* 0x000fe400078e0213 */
[----:B------:R-:W-:Y:S02]  /*0180*/  IMAD R18, R23, 0xc0000, R18 ;  /* 0x000c000017127824 */ /* 0x000fe400078e0212 */
[----:B----4-:R-:W-:-:S04]  /*0190*/  IMAD.WIDE R16, R19, 0x4, R14 ;  /* 0x0000000413107825 */ /* 0x010fc800078e020e */
[C---:B------:R-:W-:Y:S02]  /*01a0*/  IMAD R19, R0.reuse, 0xc000, R19 ;  /* 0x0000c00000137824 */ /* 0x040fe400078e0213 */
[----:B------:R-:W-:Y:S02]  /*01b0*/  IMAD R20, R23, 0xc000, R18 ;  /* 0x0000c00017147824 */ /* 0x000fe400078e0212 */
[----:B------:R-:W-:Y:S02]  /*01c0*/  IMAD R21, R0, 0xc000, R19 ;  /* 0x0000c00000157824 */ /* 0x000fe400078e0213 */
[----:B------:R-:W-:-:S04]  /*01d0*/  IMAD.WIDE R14, R18, 0x4, R14 ;  /* 0x00000004120e7825 */ /* 0x000fc800078e020e */
[----:B------:R-:W-:Y:S02]  /*01e0*/  IMAD R23, R23, 0xc000, R20 ;  /* 0x0000c00017177824 */ /* 0x000fe400078e0214 */
[----:B-----5:R-:W-:-:S04]  /*01f0*/  IMAD.WIDE R18, R19, 0x4, R12 ;  /* 0x0000000413127825 */ /* 0x020fc800078e020c */
[----:B------:R-:W-:-:S04]  /*0200*/  IMAD.WIDE R12, R20, 0x4, R12 ;  /* 0x00000004140c7825 */ /* 0x000fc800078e020c */
[----:B0-----:R-:W-:-:S04]  /*0210*/  IMAD.WIDE R20, R21, 0x4, R2 ;  /* 0x0000000415147825 */ /* 0x001fc800078e0202 */
[----:B------:R-:W-:Y:S01]  /*0220*/  IMAD.WIDE R2, R23, 0x4, R2 ;  /* 0x0000000417027825 */ /* 0x000fe200078e0202 */
[----:B--2---:R-:W-:Y:S04]  /*0230*/  STG.E.128 desc[UR4][R16.64], R8 ;  /* 0x0000000810007986 */ /* 0x004fe8000c101d04 */
[----:B---3--:R-:W-:Y:S04]  /*0240*/  STG.E.128 desc[UR4][R14.64], R4 ;  /* 0x000000040e007986 */ /* 0x008fe8000c101d04 */
[----:B------:R-:W-:Y:S04]  /*0250*/  STG.E.128 desc[UR4][R18.64], R8 ;  /* 0x0000000812007986 */ /* 0x000fe8000c101d04 */
[----:B------:R-:W-:Y:S04]  /*0260*/  STG.E.128 desc[UR4][R12.64], R4 ;  /* 0x000000040c007986 */ /* 0x000fe8000c101d04 */
[----:B------:R-:W-:Y:S04]  /*0270*/  STG.E.128 desc[UR4][R20.64], R8 ;  /* 0x0000000814007986 */ /* 0x000fe8000c101d04 */
[----:B------:R-:W-:Y:S01]  /*0280*/  STG.E.128 desc[UR4][R2.64], R4 ;  /* 0x0000000402007986 */ /* 0x000fe2000c101d04 */
[----:B------:R-:W-:Y:S05]  /*0290*/  EXIT ;  /* 0x000000000000794d */ /* 0x000fea0003800000 */
.L_x_0:
[----:B------:R-:W-:-:S00]  /*02a0*/  BRA `(.L_x_0) ;  /* 0xfffffffc00fc7947 */ /* 0x000fc0000383ffff */
[----:B------:R-:W-:-:S00]  /*02b0*/  NOP ;  /* 0x0000000000007918 */ /* 0x000fc00000000000 */
        /* <DEDUP_REMOVED lines=12> */
.L_x_1:


//--------------------- .nv.constant0.triton_poi_fused_cat_23 --------------------------
	.section	.nv.constant0.triton_poi_fused_cat_23,"a",@progbits
	.sectionflags	@""
	.align	4
.nv.constant0.triton_poi_fused_cat_23:
	.zero		564
